//
// Generated by NVIDIA NVVM Compiler
//
// Compiler Build ID: CL-36424714
// Cuda compilation tools, release 13.0, V13.0.88
// Based on NVVM 20.0.0
//

.version 9.0
.target sm_100
.address_size 64

	// .globl	_Z14conv2d_forwardPKfS0_S0_Pfiiiiii

.visible .entry _Z14conv2d_forwardPKfS0_S0_Pfiiiiii(
	.param .u64 .ptr .align 1 _Z14conv2d_forwardPKfS0_S0_Pfiiiiii_param_0,
	.param .u64 .ptr .align 1 _Z14conv2d_forwardPKfS0_S0_Pfiiiiii_param_1,
	.param .u64 .ptr .align 1 _Z14conv2d_forwardPKfS0_S0_Pfiiiiii_param_2,
	.param .u64 .ptr .align 1 _Z14conv2d_forwardPKfS0_S0_Pfiiiiii_param_3,
	.param .u32 _Z14conv2d_forwardPKfS0_S0_Pfiiiiii_param_4,
	.param .u32 _Z14conv2d_forwardPKfS0_S0_Pfiiiiii_param_5,
	.param .u32 _Z14conv2d_forwardPKfS0_S0_Pfiiiiii_param_6,
	.param .u32 _Z14conv2d_forwardPKfS0_S0_Pfiiiiii_param_7,
	.param .u32 _Z14conv2d_forwardPKfS0_S0_Pfiiiiii_param_8,
	.param .u32 _Z14conv2d_forwardPKfS0_S0_Pfiiiiii_param_9
)
{


	ret;

}


// ===== COMPILED SASS (sm_100) =====

	.target	sm_100

	.elftype	@"ET_EXEC"


//--------------------- .note.nv.tkinfo           --------------------------
	.section	.note.nv.tkinfo,"",@"SHT_NOTE"
	.sectionflags	@"SHF_NOTE_NV_TKINFO"
	.tkinfo
        /*0018*/ 	.word	0x00000002
        /*0030*/ 	.string	""
        /*0030*/ 	.string	"ptxas"
        /*0030*/ 	.string	"Cuda compilation tools, release 13.0, V13.0.88"
        /*0030*/ 	.string	"Build cuda_13.0.r13.0/compiler.36424714_0"
        /*0030*/ 	.string	"-arch sm_100 -m 64 "



//--------------------- .note.nv.cuinfo           --------------------------
	.section	.note.nv.cuinfo,"",@"SHT_NOTE"
	.sectionflags	@"SHF_NOTE_NV_CUINFO"
        /*0018*/ 	.short	0x0002
        /*001a*/ 	.short	0x0064
        /*001c*/ 	.short	0x0082
	.zero		2


//--------------------- .nv.info                  --------------------------
	.section	.nv.info,"",@"SHT_CUDA_INFO"
	.align	4


	//----- nvinfo : EIATTR_REGCOUNT
	.align		4
        /*0000*/ 	.byte	0x04, 0x2f
        /*0002*/ 	.short	(.L_1 - .L_0)
	.align		4
.L_0:
        /*0004*/ 	.word	index@(_Z14conv2d_forwardPKfS0_S0_Pfiiiiii)
        /*0008*/ 	.word	0x00000004


	//----- nvinfo : EIATTR_FRAME_SIZE
	.align		4
.L_1:
        /*000c*/ 	.byte	0x04, 0x11
        /*000e*/ 	.short	(.L_3 - .L_2)
	.align		4
.L_2:
        /*0010*/ 	.word	index@(_Z14conv2d_forwardPKfS0_S0_Pfiiiiii)
        /*0014*/ 	.word	0x00000000


	//----- nvinfo : EIATTR_MIN_STACK_SIZE
	.align		4
.L_3:
        /*0018*/ 	.byte	0x04, 0x12
        /*001a*/ 	.short	(.L_5 - .L_4)
	.align		4
.L_4:
        /*001c*/ 	.word	index@(_Z14conv2d_forwardPKfS0_S0_Pfiiiiii)
        /*0020*/ 	.word	0x00000000
.L_5:


//--------------------- .nv.compat                --------------------------
	.section	.nv.compat,"",@"SHT_CUDA_COMPAT_INFO"
	.align	4
        /*0000*/ 	.byte	0x02, 0x09, 0x00, 0x00, 0x02, 0x02, 0x01, 0x00, 0x02, 0x05, 0x05, 0x00, 0x03, 0x07, 0x01, 0x01
        /*0010*/ 	.byte	0x02, 0x03, 0x00, 0x00, 0x02, 0x06, 0x01, 0x00, 0x04, 0x0b, 0x08, 0x00, 0x09, 0x00, 0x00, 0x00
        /*0020*/ 	.byte	0x00, 0x00, 0x00, 0x00


//--------------------- .nv.info._Z14conv2d_forwardPKfS0_S0_Pfiiiiii --------------------------
	.section	.nv.info._Z14conv2d_forwardPKfS0_S0_Pfiiiiii,"",@"SHT_CUDA_INFO"
	.sectionflags	@""
	.align	4


	//----- nvinfo : EIATTR_CUDA_API_VERSION
	.align		4
        /*0000*/ 	.byte	0x04, 0x37
        /*0002*/ 	.short	(.L_7 - .L_6)
.L_6:
        /*0004*/ 	.word	0x00000082


	//----- nvinfo : EIATTR_KPARAM_INFO
	.align		4
.L_7:
        /*0008*/ 	.byte	0x04, 0x17
        /*000a*/ 	.short	(.L_9 - .L_8)
.L_8:
        /*000c*/ 	.word	0x00000000
        /*0010*/ 	.short	0x0009
        /*0012*/ 	.short	0x0034
        /*0014*/ 	.byte	0x00, 0xf0, 0x11, 0x00


	//----- nvinfo : EIATTR_KPARAM_INFO
	.align		4
.L_9:
        /*0018*/ 	.byte	0x04, 0x17
        /*001a*/ 	.short	(.L_11 - .L_10)
.L_10:
        /*001c*/ 	.word	0x00000000
        /*0020*/ 	.short	0x0008
        /*0022*/ 	.short	0x0030
        /*0024*/ 	.byte	0x00, 0xf0, 0x11, 0x00


	//----- nvinfo : EIATTR_KPARAM_INFO
	.align		4
.L_11:
        /*0028*/ 	.byte	0x04, 0x17
        /*002a*/ 	.short	(.L_13 - .L_12)
.L_12:
        /*002c*/ 	.word	0x00000000
        /*0030*/ 	.short	0x0007
        /*0032*/ 	.short	0x002c
        /*0034*/ 	.byte	0x00, 0xf0, 0x11, 0x00


	//----- nvinfo : EIATTR_KPARAM_INFO
	.align		4
.L_13:
        /*0038*/ 	.byte	0x04, 0x17
        /*003a*/ 	.short	(.L_15 - .L_14)
.L_14:
        /*003c*/ 	.word	0x00000000
        /*0040*/ 	.short	0x0006
        /*0042*/ 	.short	0x0028
        /*0044*/ 	.byte	0x00, 0xf0, 0x11, 0x00


	//----- nvinfo : EIATTR_KPARAM_INFO
	.align		4
.L_15:
        /*0048*/ 	.byte	0x04, 0x17
        /*004a*/ 	.short	(.L_17 - .L_16)
.L_16:
        /*004c*/ 	.word	0x00000000
        /*0050*/ 	.short	0x0005
        /*0052*/ 	.short	0x0024
        /*0054*/ 	.byte	0x00, 0xf0, 0x11, 0x00


	//----- nvinfo : EIATTR_KPARAM_INFO
	.align		4
.L_17:
        /*0058*/ 	.byte	0x04, 0x17
        /*005a*/ 	.short	(.L_19 - .L_18)
.L_18:
        /*005c*/ 	.word	0x00000000
        /*0060*/ 	.short	0x0004
        /*0062*/ 	.short	0x0020
        /*0064*/ 	.byte	0x00, 0xf0, 0x11, 0x00


	//----- nvinfo : EIATTR_KPARAM_INFO
	.align		4
.L_19:
        /*0068*/ 	.byte	0x04, 0x17
        /*006a*/ 	.short	(.L_21 - .L_20)
.L_20:
        /*006c*/ 	.word	0x00000000
        /*0070*/ 	.short	0x0003
        /*0072*/ 	.short	0x0018
        /*0074*/ 	.byte	0x00, 0xf5, 0x21, 0x00


	//----- nvinfo : EIATTR_KPARAM_INFO
	.align		4
.L_21:
        /*0078*/ 	.byte	0x04, 0x17
        /*007a*/ 	.short	(.L_23 - .L_22)
.L_22:
        /*007c*/ 	.word	0x00000000
        /*0080*/ 	.short	0x0002
        /*0082*/ 	.short	0x0010
        /*0084*/ 	.byte	0x00, 0xf5, 0x21, 0x00


	//----- nvinfo : EIATTR_KPARAM_INFO
	.align		4
.L_23:
        /*0088*/ 	.byte	0x04, 0x17
        /*008a*/ 	.short	(.L_25 - .L_24)
.L_24:
        /*008c*/ 	.word	0x00000000
        /*0090*/ 	.short	0x0001
        /*0092*/ 	.short	0x0008
        /*0094*/ 	.byte	0x00, 0xf5, 0x21, 0x00


	//----- nvinfo : EIATTR_KPARAM_INFO
	.align		4
.L_25:
        /*0098*/ 	.byte	0x04, 0x17
        /*009a*/ 	.short	(.L_27 - .L_26)
.L_26:
        /*009c*/ 	.word	0x00000000
        /*00a0*/ 	.short	0x0000
        /*00a2*/ 	.short	0x0000
        /*00a4*/ 	.byte	0x00, 0xf5, 0x21, 0x00


	//----- nvinfo : EIATTR_SPARSE_MMA_MASK
	.align		4
.L_27:
        /*00a8*/ 	.byte	0x03, 0x50
        /*00aa*/ 	.short	0x0000


	//----- nvinfo : EIATTR_MAXREG_COUNT
	.align		4
        /*00ac*/ 	.byte	0x03, 0x1b
        /*00ae*/ 	.short	0x00ff


	//----- nvinfo : EIATTR_MERCURY_ISA_VERSION
	.align		4
        /*00b0*/ 	.byte	0x03, 0x5f
        /*00b2*/ 	.short	0x0101


	//----- nvinfo : EIATTR_VRC_CTA_INIT_COUNT
	.align		4
        /*00b4*/ 	.byte	0x02, 0x4a
	.zero		1
	.zero		1


	//----- nvinfo : EIATTR_EXIT_INSTR_OFFSETS
	.align		4
        /*00b8*/ 	.byte	0x04, 0x1c
        /*00ba*/ 	.short	(.L_29 - .L_28)


	//   ....[0]....
.L_28:
        /*00bc*/ 	.word	0x00000010


	//----- nvinfo : EIATTR_CBANK_PARAM_SIZE
	.align		4
.L_29:
        /*00c0*/ 	.byte	0x03, 0x19
        /*00c2*/ 	.short	0x0038


	//----- nvinfo : EIATTR_PARAM_CBANK
	.align		4
        /*00c4*/ 	.byte	0x04, 0x0a
        /*00c6*/ 	.short	(.L_31 - .L_30)
	.align		4
.L_30:
        /*00c8*/ 	.word	index@(.nv.constant0._Z14conv2d_forwardPKfS0_S0_Pfiiiiii)
        /*00cc*/ 	.short	0x0380
        /*00ce*/ 	.short	0x0038


	//----- nvinfo : EIATTR_SW_WAR
	.align		4
.L_31:
        /*00d0*/ 	.byte	0x04, 0x36
        /*00d2*/ 	.short	(.L_33 - .L_32)
.L_32:
        /*00d4*/ 	.word	0x00000008
.L_33:


//--------------------- .nv.callgraph             --------------------------
	.section	.nv.callgraph,"",@"SHT_CUDA_CALLGRAPH"
	.align	4
	.sectionentsize	8
	.align		4
        /*0000*/ 	.word	0x00000000
	.align		4
        /*0004*/ 	.word	0xffffffff
	.align		4
        /*0008*/ 	.word	0x00000000
	.align		4
        /*000c*/ 	.word	0xfffffffe
	.align		4
        /*0010*/ 	.word	0x00000000
	.align		4
        /*0014*/ 	.word	0xfffffffd
	.align		4
        /*0018*/ 	.word	0x00000000
	.align		4
        /*001c*/ 	.word	0xfffffffc


//--------------------- .text._Z14conv2d_forwardPKfS0_S0_Pfiiiiii --------------------------
	.section	.text._Z14conv2d_forwardPKfS0_S0_Pfiiiiii,"ax",@progbits
	.align	128
        .global         _Z14conv2d_forwardPKfS0_S0_Pfiiiiii
        .type           _Z14conv2d_forwardPKfS0_S0_Pfiiiiii,@function
        .size           _Z14conv2d_forwardPKfS0_S0_Pfiiiiii,(.L_x_1 - _Z14conv2d_forwardPKfS0_S0_Pfiiiiii)
        .other          _Z14conv2d_forwardPKfS0_S0_Pfiiiiii,@"STO_CUDA_ENTRY STV_DEFAULT"
_Z14conv2d_forwardPKfS0_S0_Pfiiiiii:
.text._Z14conv2d_forwardPKfS0_S0_Pfiiiiii:
[----:B------:R-:W-:Y:S01]  /*0000*/  LDC R1, c[0x0][0x37c] ;  /* 0x0000df00ff017b82 */ /* 0x000fe20000000800 */
[----:B------:R-:W-:Y:S05]  /*0010*/  EXIT ;  /* 0x000000000000794d */ /* 0x000fea0003800000 */
.L_x_0:
[----:B------:R-:W-:-:S00]  /*0020*/  BRA `(.L_x_0) ;  /* 0xfffffffc00fc7947 */ /* 0x000fc0000383ffff */
[----:B------:R-:W-:-:S00]  /*0030*/  NOP ;  /* 0x0000000000007918 */ /* 0x000fc00000000000 */
        /* <DEDUP_REMOVED lines=12> */
.L_x_1:


//--------------------- .nv.shared.reserved.0     --------------------------
	.section	.nv.shared.reserved.0,"aw",@nobits
	.weak		__nv_reservedSMEM_offset_0_alias
	.size		__nv_reservedSMEM_offset_0_alias, 0, 64
	.other		__nv_reservedSMEM_offset_0_alias,@"STO_CUDA_RESERVED_SHARED STV_DEFAULT"
__nv_reservedSMEM_offset_0_alias:
	.zero		0
	.zero		64


//--------------------- .nv.constant0._Z14conv2d_forwardPKfS0_S0_Pfiiiiii --------------------------
	.section	.nv.constant0._Z14conv2d_forwardPKfS0_S0_Pfiiiiii,"a",@progbits
	.sectionflags	@""
	.align	4
.nv.constant0._Z14conv2d_forwardPKfS0_S0_Pfiiiiii:
	.zero		952


//--------------------- SYMBOLS --------------------------

	.type		.nv.reservedSmem.offset0,@object
	.size		.nv.reservedSmem.offset0,0x4
